	.headerflags	@"EF_CUDA_TEXMODE_UNIFIED EF_CUDA_64BIT_ADDRESS EF_CUDA_ACCELERATORS EF_CUDA_SM90 EF_CUDA_VIRTUAL_SM(EF_CUDA_SM90)"
	.elftype	@"ET_EXEC"


//--------------------- .nv.info                  --------------------------
	.section	.nv.info,"",@"SHT_CUDA_INFO"
	.align	4


	//----- nvinfo : EIATTR_REGCOUNT
	.align		4
        /*0000*/ 	.byte	0x04, 0x2f
        /*0002*/ 	.short	(.L_3 - .L_2)
	.align		4
.L_2:
        /*0004*/ 	.word	index@(triton_poi_fused__native_batch_norm_legit_no_training_relu_5)
        /*0008*/ 	.word	0x00000020


	//----- nvinfo : EIATTR_MIN_STACK_SIZE
	.align		4
.L_3:
        /*000c*/ 	.byte	0x04, 0x12
        /*000e*/ 	.short	(.L_5 - .L_4)
	.align		4
.L_4:
        /*0010*/ 	.word	index@(triton_poi_fused__native_batch_norm_legit_no_training_relu_5)
        /*0014*/ 	.word	0x00000000


	//----- nvinfo : EIATTR_FRAME_SIZE
	.align		4
.L_5:
        /*0018*/ 	.byte	0x04, 0x11
        /*001a*/ 	.short	(.L_7 - .L_6)
	.align		4
.L_6:
        /*001c*/ 	.word	index@(triton_poi_fused__native_batch_norm_legit_no_training_relu_5)
        /*0020*/ 	.word	0x00000000


	//----- nvinfo : EIATTR_MIN_STACK_SIZE
	.align		4
.L_7:
        /*0024*/ 	.byte	0x04, 0x12
        /*0026*/ 	.short	(.L_9 - .L_8)
	.align		4
.L_8:
        /*0028*/ 	.word	index@(triton_poi_fused__native_batch_norm_legit_no_training_relu_5)
        /*002c*/ 	.word	0x00000000
.L_9:


//--------------------- .nv.info.triton_poi_fused__native_batch_norm_legit_no_training_relu_5 --------------------------
	.section	.nv.info.triton_poi_fused__native_batch_norm_legit_no_training_relu_5,"",@"SHT_CUDA_INFO"
	.sectionflags	@""
	.align	4


	//----- nvinfo : EIATTR_CUDA_API_VERSION
	.align		4
        /*0000*/ 	.byte	0x04, 0x37
        /*0002*/ 	.short	(.L_11 - .L_10)
.L_10:
        /*0004*/ 	.word	0x0000007c


	//----- nvinfo : EIATTR_KPARAM_INFO
	.align		4
.L_11:
        /*0008*/ 	.byte	0x04, 0x17
        /*000a*/ 	.short	(.L_13 - .L_12)
.L_12:
        /*000c*/ 	.word	0x00000000
        /*0010*/ 	.short	0x0006
        /*0012*/ 	.short	0x0030
        /*0014*/ 	.byte	0x00, 0xf0, 0x11, 0x00


	//----- nvinfo : EIATTR_KPARAM_INFO
	.align		4
.L_13:
        /*0018*/ 	.byte	0x04, 0x17
        /*001a*/ 	.short	(.L_15 - .L_14)
.L_14:
        /*001c*/ 	.word	0x00000000
        /*0020*/ 	.short	0x0005
        /*0022*/ 	.short	0x0028
        /*0024*/ 	.byte	0x00, 0xf4, 0x21, 0x00


	//----- nvinfo : EIATTR_KPARAM_INFO
	.align		4
.L_15:
        /*0028*/ 	.byte	0x04, 0x17
        /*002a*/ 	.short	(.L_17 - .L_16)
.L_16:
        /*002c*/ 	.word	0x00000000
        /*0030*/ 	.short	0x0004
        /*0032*/ 	.short	0x0020
        /*0034*/ 	.byte	0x00, 0xf4, 0x21, 0x00


	//----- nvinfo : EIATTR_KPARAM_INFO
	.align		4
.L_17:
        /*0038*/ 	.byte	0x04, 0x17
        /*003a*/ 	.short	(.L_19 - .L_18)
.L_18:
        /*003c*/ 	.word	0x00000000
        /*0040*/ 	.short	0x0003
        /*0042*/ 	.short	0x0018
        /*0044*/ 	.byte	0x00, 0xf4, 0x21, 0x00


	//----- nvinfo : EIATTR_KPARAM_INFO
	.align		4
.L_19:
        /*0048*/ 	.byte	0x04, 0x17
        /*004a*/ 	.short	(.L_21 - .L_20)
.L_20:
        /*004c*/ 	.word	0x00000000
        /*0050*/ 	.short	0x0002
        /*0052*/ 	.short	0x0010
        /*0054*/ 	.byte	0x00, 0xf4, 0x21, 0x00


	//----- nvinfo : EIATTR_KPARAM_INFO
	.align		4
.L_21:
        /*0058*/ 	.byte	0x04, 0x17
        /*005a*/ 	.short	(.L_23 - .L_22)
.L_22:
        /*005c*/ 	.word	0x00000000
        /*0060*/ 	.short	0x0001
        /*0062*/ 	.short	0x0008
        /*0064*/ 	.byte	0x00, 0xf4, 0x21, 0x00


	//----- nvinfo : EIATTR_KPARAM_INFO
	.align		4
.L_23:
        /*0068*/ 	.byte	0x04, 0x17
        /*006a*/ 	.short	(.L_25 - .L_24)
.L_24:
        /*006c*/ 	.word	0x00000000
        /*0070*/ 	.short	0x0000
        /*0072*/ 	.short	0x0000
        /*0074*/ 	.byte	0x00, 0xf4, 0x21, 0x00


	//----- nvinfo : EIATTR_SPARSE_MMA_MASK
	.align		4
.L_25:
        /*0078*/ 	.byte	0x03, 0x50
        /*007a*/ 	.short	0x0000


	//----- nvinfo : EIATTR_MAXREG_COUNT
	.align		4
        /*007c*/ 	.byte	0x03, 0x1b
        /*007e*/ 	.short	0x00ff


	//----- nvinfo : EIATTR_EXIT_INSTR_OFFSETS
	.align		4
        /*0080*/ 	.byte	0x04, 0x1c
        /*0082*/ 	.short	(.L_27 - .L_26)


	//   ....[0]....
.L_26:
        /*0084*/ 	.word	0x000006c0


	//----- nvinfo : EIATTR_REQNTID
	.align		4
.L_27:
        /*0088*/ 	.byte	0x04, 0x10
        /*008a*/ 	.short	(.L_29 - .L_28)
.L_28:
        /*008c*/ 	.word	0x00000080
        /*0090*/ 	.word	0x00000001
        /*0094*/ 	.word	0x00000001


	//----- nvinfo : EIATTR_CBANK_PARAM_SIZE
	.align		4
.L_29:
        /*0098*/ 	.byte	0x03, 0x19
        /*009a*/ 	.short	0x0034


	//----- nvinfo : EIATTR_PARAM_CBANK
	.align		4
        /*009c*/ 	.byte	0x04, 0x0a
        /*009e*/ 	.short	(.L_31 - .L_30)
	.align		4
.L_30:
        /*00a0*/ 	.word	index@(.nv.constant0.triton_poi_fused__native_batch_norm_legit_no_training_relu_5)
        /*00a4*/ 	.short	0x0210
        /*00a6*/ 	.short	0x0034


	//----- nvinfo : EIATTR_SW_WAR
	.align		4
.L_31:
        /*00a8*/ 	.byte	0x04, 0x36
        /*00aa*/ 	.short	(.L_33 - .L_32)
.L_32:
        /*00ac*/ 	.word	0x00000008
.L_33:


//--------------------- .nv.callgraph             --------------------------
	.section	.nv.callgraph,"",@"SHT_CUDA_CALLGRAPH"
	.align	4
	.sectionentsize	8
	.align		4
        /*0000*/ 	.word	0x00000000
	.align		4
        /*0004*/ 	.word	0xffffffff
	.align		4
        /*0008*/ 	.word	0x00000000
	.align		4
        /*000c*/ 	.word	0xfffffffe
	.align		4
        /*0010*/ 	.word	0x00000000
	.align		4
        /*0014*/ 	.word	0xfffffffd
	.align		4
        /*0018*/ 	.word	0x00000000
	.align		4
        /*001c*/ 	.word	0xfffffffc


//--------------------- .nv.constant4             --------------------------
	.section	.nv.constant4,"a",@progbits
	.align	8
	.align		8
.nv.constant4:
        /*0000*/ 	.dword	_$_str
	.align		8
        /*0008*/ 	.dword	_$_str_$_2


//--------------------- .text.triton_poi_fused__native_batch_norm_legit_no_training_relu_5 --------------------------
	.section	.text.triton_poi_fused__native_batch_norm_legit_no_training_relu_5,"ax",@progbits
	.align	128
        .global         triton_poi_fused__native_batch_norm_legit_no_training_relu_5
        .type           triton_poi_fused__native_batch_norm_legit_no_training_relu_5,@function
        .size           triton_poi_fused__native_batch_norm_legit_no_training_relu_5,(.L_x_1 - triton_poi_fused__native_batch_norm_legit_no_training_relu_5)
        .other          triton_poi_fused__native_batch_norm_legit_no_training_relu_5,@"STO_CUDA_ENTRY STV_DEFAULT"
triton_poi_fused__native_batch_norm_legit_no_training_relu_5:
.text.triton_poi_fused__native_batch_norm_legit_no_training_relu_5:
[----:B------:R-:W-:Y:S01]  /*0000*/  LDC R1, c[0x0][0x28] ;  /* 0x00000a00ff017b82 */ /* 0x000fe20000000800 */
[----:B------:R-:W1:Y:S01]  /*0010*/  S2R R0, SR_TID.X ;  /* 0x0000000000007919 */ /* 0x000e620000002100 */
[----:B------:R-:W-:-:S06]  /*0020*/  ULDC.64 UR4, c[0x0][0x208] ;  /* 0x0000820000047ab9 */ /* 0x000fcc0000000a00 */
[----:B------:R-:W2:Y:S01]  /*0030*/  LDC.64 R16, c[0x0][0x218] ;  /* 0x00008600ff107b82 */ /* 0x000ea20000000a00 */
[----:B------:R-:W3:Y:S07]  /*0040*/  S2R R3, SR_CTAID.X ;  /* 0x0000000000037919 */ /* 0x000eee0000002500 */
[----:B------:R-:W4:Y:S08]  /*0050*/  LDC.64 R14, c[0x0][0x210] ;  /* 0x00008400ff0e7b82 */ /* 0x000f300000000a00 */
[----:B------:R-:W5:Y:S01]  /*0060*/  LDC.64 R12, c[0x0][0x230] ;  /* 0x00008c00ff0c7b82 */ /* 0x000f620000000a00 */
[----:B-1----:R-:W-:-:S02]  /*0070*/  SHF.L.U32 R0, R0, 0x2, RZ ;  /* 0x0000000200007819 */ /* 0x002fc400000006ff */
[----:B---3--:R-:W-:Y:S02]  /*0080*/  SHF.R.S32.HI R5, RZ, 0x15, R3 ;  /* 0x00000015ff057819 */ /* 0x008fe40000011403 */
[----:B------:R-:W-:Y:S02]  /*0090*/  LOP3.LUT R0, R0, 0x1fc, RZ, 0xc0, !PT ;  /* 0x000001fc00007812 */ /* 0x000fe400078ec0ff */
[----:B------:R-:W-:Y:S02]  /*00a0*/  SGXT R5, R5, 0x1 ;  /* 0x000000010505781a */ /* 0x000fe40000000200 */
[----:B------:R-:W-:Y:S02]  /*00b0*/  LEA R18, R3, R0, 0xa ;  /* 0x0000000003127211 */ /* 0x000fe400078e50ff */
[----:B------:R-:W1:Y:S02]  /*00c0*/  LDC.64 R2, c[0x0][0x220] ;  /* 0x00008800ff027b82 */ /* 0x000e640000000a00 */
[----:B------:R-:W-:-:S04]  /*00d0*/  LEA.HI R5, R5, R18, RZ, 0x9 ;  /* 0x0000001205057211 */ /* 0x000fc800078f48ff */
[----:B------:R-:W-:Y:S02]  /*00e0*/  SHF.R.S32.HI R23, RZ, 0x9, R5 ;  /* 0x00000009ff177819 */ /* 0x000fe40000011405 */
[----:B------:R-:W-:Y:S02]  /*00f0*/  IADD3 R5, R5, 0x200, RZ ;  /* 0x0000020005057810 */ /* 0x000fe40007ffe0ff */
[----:B------:R-:W-:Y:S02]  /*0100*/  LEA.HI R0, R23, R23, RZ, 0x8 ;  /* 0x0000001717007211 */ /* 0x000fe400078f40ff */
[----:B------:R-:W-:Y:S02]  /*0110*/  SHF.R.S32.HI R5, RZ, 0x9, R5 ;  /* 0x00000009ff057819 */ /* 0x000fe40000011405 */
[----:B------:R-:W-:Y:S02]  /*0120*/  LOP3.LUT R0, R0, 0xffffff00, RZ, 0xc0, !PT ;  /* 0xffffff0000007812 */ /* 0x000fe400078ec0ff */
[----:B------:R-:W-:-:S02]  /*0130*/  LEA.HI R4, R5, R5, RZ, 0x8 ;  /* 0x0000000505047211 */ /* 0x000fc400078f40ff */
[----:B------:R-:W-:Y:S02]  /*0140*/  IADD3 R23, R23, -R0, RZ ;  /* 0x8000000017177210 */ /* 0x000fe40007ffe0ff */
[----:B------:R-:W-:-:S04]  /*0150*/  LOP3.LUT R4, R4, 0xffffff00, RZ, 0xc0, !PT ;  /* 0xffffff0004047812 */ /* 0x000fc800078ec0ff */
[----:B------:R-:W-:Y:S01]  /*0160*/  IADD3 R19, R5, -R4, RZ ;  /* 0x8000000405137210 */ /* 0x000fe20007ffe0ff */
[----:B-1----:R-:W-:-:S04]  /*0170*/  IMAD.WIDE R8, R23, 0x4, R2 ;  /* 0x0000000417087825 */ /* 0x002fc800078e0202 */
[----:B------:R-:W-:Y:S01]  /*0180*/  IMAD.WIDE R10, R19, 0x4, R2 ;  /* 0x00000004130a7825 */ /* 0x000fe200078e0202 */
[----:B------:R-:W3:Y:S01]  /*0190*/  LDG.E.EL R20, desc[UR4][R8.64] ;  /* 0x0000000408147981 */ /* 0x000ee2000c2e1900 */
[----:B------:R-:W1:Y:S03]  /*01a0*/  LDC.64 R2, c[0x0][0x228] ;  /* 0x00008a00ff027b82 */ /* 0x000e660000000a00 */
[----:B------:R-:W3:Y:S01]  /*01b0*/  LDG.E.EL R21, desc[UR4][R10.64] ;  /* 0x000000040a157981 */ /* 0x000ee2000c2e1900 */
[----:B--2---:R-:W-:-:S04]  /*01c0*/  IMAD.WIDE R26, R23, 0x4, R16 ;  /* 0x00000004171a7825 */ /* 0x004fc800078e0210 */
[----:B----4-:R-:W-:Y:S01]  /*01d0*/  IMAD.WIDE R14, R18, 0x4, R14 ;  /* 0x00000004120e7825 */ /* 0x010fe200078e020e */
[----:B------:R-:W2:Y:S04]  /*01e0*/  LDG.E.EL R0, desc[UR4][R26.64] ;  /* 0x000000041a007981 */ /* 0x000ea8000c2e1900 */
[----:B------:R-:W2:Y:S01]  /*01f0*/  LDG.E.128 R4, desc[UR4][R14.64] ;  /* 0x000000040e047981 */ /* 0x000ea2000c1e1d00 */
[----:B------:R-:W-:-:S03]  /*0200*/  IMAD.WIDE R16, R19, 0x4, R16 ;  /* 0x0000000413107825 */ /* 0x000fc600078e0210 */
[----:B------:R-:W4:Y:S04]  /*0210*/  LDG.E.128 R8, desc[UR4][R14.64+0x800] ;  /* 0x000800040e087981 */ /* 0x000f28000c1e1d00 */
[----:B------:R-:W4:Y:S01]  /*0220*/  LDG.E.EL R16, desc[UR4][R16.64] ;  /* 0x0000000410107981 */ /* 0x000f22000c2e1900 */
[----:B01----:R-:W-:-:S04]  /*0230*/  IMAD.WIDE R24, R23, 0x4, R2 ;  /* 0x0000000417187825 */ /* 0x003fc800078e0202 */
[----:B-----5:R-:W-:Y:S02]  /*0240*/  IMAD.WIDE R22, R23, 0x4, R12 ;  /* 0x0000000417167825 */ /* 0x020fe400078e020c */
[----:B------:R-:W5:Y:S04]  /*0250*/  LDG.E.EL R24, desc[UR4][R24.64] ;  /* 0x0000000418187981 */ /* 0x000f68000c2e1900 */
[----:B------:R-:W5:Y:S01]  /*0260*/  LDG.E.EL R23, desc[UR4][R22.64] ;  /* 0x0000000416177981 */ /* 0x000f62000c2e1900 */
[----:B------:R-:W-:-:S04]  /*0270*/  IMAD.WIDE R2, R19, 0x4, R2 ;  /* 0x0000000413027825 */ /* 0x000fc800078e0202 */
[----:B------:R-:W-:Y:S02]  /*0280*/  IMAD.WIDE R28, R19, 0x4, R12 ;  /* 0x00000004131c7825 */ /* 0x000fe400078e020c */
[----:B------:R0:W4:Y:S04]  /*0290*/  LDG.E.EL R12, desc[UR4][R2.64] ;  /* 0x00000004020c7981 */ /* 0x000128000c2e1900 */
[----:B------:R-:W4:Y:S01]  /*02a0*/  LDG.E.EL R13, desc[UR4][R28.64] ;  /* 0x000000041c0d7981 */ /* 0x000f22000c2e1900 */
[----:B0-----:R-:W-:Y:S01]  /*02b0*/  HFMA2.MMA R3, -RZ, RZ, 1.625, 0 ;  /* 0x3e800000ff037435 */ /* 0x001fe200000001ff */
[----:B---3--:R-:W-:-:S04]  /*02c0*/  FADD R20, R20, 9.9999997473787516356e-06 ;  /* 0x3727c5ac14147421 */ /* 0x008fc80000000000 */
[----:B------:R-:W0:Y:S01]  /*02d0*/  MUFU.SQRT R19, R20 ;  /* 0x0000001400137308 */ /* 0x000e220000002000 */
[----:B------:R-:W-:-:S07]  /*02e0*/  FADD R21, R21, 9.9999997473787516356e-06 ;  /* 0x3727c5ac15157421 */ /* 0x000fce0000000000 */
[----:B------:R-:W1:Y:S01]  /*02f0*/  MUFU.SQRT R25, R21 ;  /* 0x0000001500197308 */ /* 0x000e620000002000 */
[C---:B0-----:R-:W-:Y:S02]  /*0300*/  FSETP.GT.AND P0, PT, R19.reuse, 8.50705917302346158658e+37, PT ;  /* 0x7e8000001300780b */ /* 0x041fe40003f04000 */
[----:B------:R-:W-:Y:S02]  /*0310*/  FSETP.GEU.AND P2, PT, R19, 1.175494350822287508e-38, PT ;  /* 0x008000001300780b */ /* 0x000fe40003f4e000 */
[C---:B-1----:R-:W-:Y:S02]  /*0320*/  FSETP.GT.AND P1, PT, R25.reuse, 8.50705917302346158658e+37, PT ;  /* 0x7e8000001900780b */ /* 0x042fe40003f24000 */
[----:B------:R-:W-:-:S07]  /*0330*/  FSETP.GEU.AND P3, PT, R25, 1.175494350822287508e-38, PT ;  /* 0x008000001900780b */ /* 0x000fce0003f6e000 */
[----:B------:R-:W-:-:S04]  /*0340*/  @P0 FMUL R19, R19, 0.25 ;  /* 0x3e80000013130820 */ /* 0x000fc80000400000 */
[----:B------:R-:W-:Y:S01]  /*0350*/  @!P2 FMUL R19, R19, 16777216 ;  /* 0x4b8000001313a820 */ /* 0x000fe20000400000 */
[----:B------:R-:W-:-:S05]  /*0360*/  @P1 FMUL R25, R25, 0.25 ;  /* 0x3e80000019191820 */ /* 0x000fca0000400000 */
[----:B------:R-:W0:Y:S01]  /*0370*/  MUFU.RCP R19, R19 ;  /* 0x0000001300137308 */ /* 0x000e220000001000 */
[----:B------:R-:W-:Y:S01]  /*0380*/  @!P3 FMUL R25, R25, 16777216 ;  /* 0x4b8000001919b820 */ /* 0x000fe20000400000 */
[----:B------:R-:W-:-:S06]  /*0390*/  FSEL R2, R3, 1, P0 ;  /* 0x3f80000003027808 */ /* 0x000fcc0000000000 */
[----:B------:R-:W1:Y:S01]  /*03a0*/  MUFU.RCP R14, R25 ;  /* 0x00000019000e7308 */ /* 0x000e620000001000 */
[----:B------:R-:W-:Y:S01]  /*03b0*/  FSEL R3, R3, 1, P1 ;  /* 0x3f80000003037808 */ /* 0x000fe20000800000 */
[----:B------:R-:W-:Y:S01]  /*03c0*/  @!P2 FMUL R2, R2, 16777216 ;  /* 0x4b8000000202a820 */ /* 0x000fe20000400000 */
[----:B--2---:R-:W-:-:S03]  /*03d0*/  FADD R4, R4, -R0 ;  /* 0x8000000004047221 */ /* 0x004fc60000000000 */
[----:B------:R-:W-:Y:S01]  /*03e0*/  @!P3 FMUL R3, R3, 16777216 ;  /* 0x4b8000000303b820 */ /* 0x000fe20000400000 */
[----:B0-----:R-:W-:Y:S01]  /*03f0*/  FMUL R15, R19, R2 ;  /* 0x00000002130f7220 */ /* 0x001fe20000400000 */
[--C-:B------:R-:W-:Y:S01]  /*0400*/  FADD R20, R5, -R0.reuse ;  /* 0x8000000005147221 */ /* 0x100fe20000000000 */
[--C-:B------:R-:W-:Y:S01]  /*0410*/  FADD R6, R6, -R0.reuse ;  /* 0x8000000006067221 */ /* 0x100fe20000000000 */
[----:B------:R-:W-:Y:S01]  /*0420*/  FADD R0, R7, -R0 ;  /* 0x8000000007007221 */ /* 0x000fe20000000000 */
[C---:B------:R-:W-:Y:S01]  /*0430*/  FMUL R5, R15.reuse, R4 ;  /* 0x000000040f057220 */ /* 0x040fe20000400000 */
[C---:B------:R-:W-:Y:S01]  /*0440*/  FMUL R4, R15.reuse, R20 ;  /* 0x000000140f047220 */ /* 0x040fe20000400000 */
[----:B-1----:R-:W-:Y:S02]  /*0450*/  FMUL R14, R14, R3 ;  /* 0x000000030e0e7220 */ /* 0x002fe40000400000 */
[----:B------:R-:W0:Y:S01]  /*0460*/  LDC.64 R2, c[0x0][0x238] ;  /* 0x00008e00ff027b82 */ /* 0x000e220000000a00 */
[C---:B------:R-:W-:Y:S01]  /*0470*/  FMUL R20, R15.reuse, R6 ;  /* 0x000000060f147220 */ /* 0x040fe20000400000 */
[----:B------:R-:W-:Y:S01]  /*0480*/  FMUL R6, R15, R0 ;  /* 0x000000000f067220 */ /* 0x000fe20000400000 */
[--C-:B----4-:R-:W-:Y:S01]  /*0490*/  FADD R7, R8, -R16.reuse ;  /* 0x8000001008077221 */ /* 0x110fe20000000000 */
[--C-:B------:R-:W-:Y:S01]  /*04a0*/  FADD R9, R9, -R16.reuse ;  /* 0x8000001009097221 */ /* 0x100fe20000000000 */
[--C-:B------:R-:W-:Y:S01]  /*04b0*/  FADD R15, R10, -R16.reuse ;  /* 0x800000100a0f7221 */ /* 0x100fe20000000000 */
[C-C-:B-----5:R-:W-:Y:S01]  /*04c0*/  FFMA R0, R24.reuse, R5, R23.reuse ;  /* 0x0000000518007223 */ /* 0x160fe20000000017 */
[----:B------:R-:W-:Y:S01]  /*04d0*/  FADD R11, R11, -R16 ;  /* 0x800000100b0b7221 */ /* 0x000fe20000000000 */
[C-C-:B------:R-:W-:Y:S01]  /*04e0*/  FFMA R4, R24.reuse, R4, R23.reuse ;  /* 0x0000000418047223 */ /* 0x140fe20000000017 */
[C-C-:B------:R-:W-:Y:S01]  /*04f0*/  FFMA R5, R24.reuse, R20, R23.reuse ;  /* 0x0000001418057223 */ /* 0x140fe20000000017 */
[----:B------:R-:W-:Y:S01]  /*0500*/  FFMA R23, R24, R6, R23 ;  /* 0x0000000618177223 */ /* 0x000fe20000000017 */
[C---:B------:R-:W-:Y:S01]  /*0510*/  FMUL R7, R14.reuse, R7 ;  /* 0x000000070e077220 */ /* 0x040fe20000400000 */
[C---:B------:R-:W-:Y:S01]  /*0520*/  FMUL R8, R14.reuse, R9 ;  /* 0x000000090e087220 */ /* 0x040fe20000400000 */
[C---:B------:R-:W-:Y:S01]  /*0530*/  FMUL R6, R14.reuse, R15 ;  /* 0x0000000f0e067220 */ /* 0x040fe20000400000 */
[----:B------:R-:W-:Y:S01]  /*0540*/  FMUL R14, R14, R11 ;  /* 0x0000000b0e0e7220 */ /* 0x000fe20000400000 */
[C-C-:B------:R-:W-:Y:S01]  /*0550*/  FFMA R9, R12.reuse, R7, R13.reuse ;  /* 0x000000070c097223 */ /* 0x140fe2000000000d */
[C-C-:B------:R-:W-:Y:S01]  /*0560*/  FFMA R8, R12.reuse, R8, R13.reuse ;  /* 0x000000080c087223 */ /* 0x140fe2000000000d */
[C-C-:B------:R-:W-:Y:S01]  /*0570*/  FFMA R10, R12.reuse, R6, R13.reuse ;  /* 0x000000060c0a7223 */ /* 0x140fe2000000000d */
[----:B------:R-:W-:Y:S01]  /*0580*/  FFMA R14, R12, R14, R13 ;  /* 0x0000000e0c0e7223 */ /* 0x000fe2000000000d */
[----:B------:R-:W-:-:S02]  /*0590*/  FSETP.GEU.AND P6, PT, R23, RZ, PT ;  /* 0x000000ff1700720b */ /* 0x000fc40003fce000 */
[----:B------:R-:W-:Y:S02]  /*05a0*/  FSETP.GEU.AND P0, PT, R5, RZ, PT ;  /* 0x000000ff0500720b */ /* 0x000fe40003f0e000 */
[----:B------:R-:W-:Y:S02]  /*05b0*/  FSETP.GEU.AND P1, PT, R4, RZ, PT ;  /* 0x000000ff0400720b */ /* 0x000fe40003f2e000 */
[----:B------:R-:W-:Y:S02]  /*05c0*/  FSETP.GEU.AND P3, PT, R14, RZ, PT ;  /* 0x000000ff0e00720b */ /* 0x000fe40003f6e000 */
[----:B------:R-:W-:Y:S02]  /*05d0*/  SEL R7, R23, RZ, P6 ;  /* 0x000000ff17077207 */ /* 0x000fe40003000000 */
[----:B------:R-:W-:Y:S02]  /*05e0*/  FSETP.GEU.AND P2, PT, R0, RZ, PT ;  /* 0x000000ff0000720b */ /* 0x000fe40003f4e000 */
[----:B------:R-:W-:-:S02]  /*05f0*/  FSETP.GEU.AND P4, PT, R10, RZ, PT ;  /* 0x000000ff0a00720b */ /* 0x000fc40003f8e000 */
[----:B------:R-:W-:Y:S02]  /*0600*/  FSETP.GEU.AND P5, PT, R9, RZ, PT ;  /* 0x000000ff0900720b */ /* 0x000fe40003fae000 */
[----:B------:R-:W-:Y:S02]  /*0610*/  FSETP.GEU.AND P6, PT, R8, RZ, PT ;  /* 0x000000ff0800720b */ /* 0x000fe40003fce000 */
[----:B------:R-:W-:Y:S01]  /*0620*/  SEL R6, R5, RZ, P0 ;  /* 0x000000ff05067207 */ /* 0x000fe20000000000 */
[----:B0-----:R-:W-:Y:S01]  /*0630*/  IMAD.WIDE R2, R18, 0x4, R2 ;  /* 0x0000000412027825 */ /* 0x001fe200078e0202 */
[----:B------:R-:W-:Y:S02]  /*0640*/  SEL R5, R4, RZ, P1 ;  /* 0x000000ff04057207 */ /* 0x000fe40000800000 */
[----:B------:R-:W-:Y:S02]  /*0650*/  SEL R15, R14, RZ, P3 ;  /* 0x000000ff0e0f7207 */ /* 0x000fe40001800000 */
[----:B------:R-:W-:-:S02]  /*0660*/  SEL R4, R0, RZ, P2 ;  /* 0x000000ff00047207 */ /* 0x000fc40001000000 */
[----:B------:R-:W-:Y:S02]  /*0670*/  SEL R14, R10, RZ, P4 ;  /* 0x000000ff0a0e7207 */ /* 0x000fe40002000000 */
[----:B------:R-:W-:Y:S02]  /*0680*/  SEL R12, R9, RZ, P5 ;  /* 0x000000ff090c7207 */ /* 0x000fe40002800000 */
[----:B------:R-:W-:Y:S01]  /*0690*/  SEL R13, R8, RZ, P6 ;  /* 0x000000ff080d7207 */ /* 0x000fe20003000000 */
[----:B------:R-:W-:Y:S04]  /*06a0*/  STG.E.128 desc[UR4][R2.64], R4 ;  /* 0x0000000402007986 */ /* 0x000fe8000c101d04 */
[----:B------:R-:W-:Y:S01]  /*06b0*/  STG.E.128 desc[UR4][R2.64+0x800], R12 ;  /* 0x0008000c02007986 */ /* 0x000fe2000c101d04 */
[----:B------:R-:W-:Y:S05]  /*06c0*/  EXIT ;  /* 0x000000000000794d */ /* 0x000fea0003800000 */
.L_x_0:
[----:B------:R-:W-:-:S00]  /*06d0*/  BRA `(.L_x_0) ;  /* 0xfffffffc00fc7947 */ /* 0x000fc0000383ffff */
[----:B------:R-:W-:-:S00]  /*06e0*/  NOP ;  /* 0x0000000000007918 */ /* 0x000fc00000000000 */
        /* <DEDUP_REMOVED lines=9> */
.L_x_1:


//--------------------- .nv.global.init           --------------------------
	.section	.nv.global.init,"aw",@progbits
.nv.global.init:
	.type		_$_str,@object
	.size		_$_str,(_$_str_$_2 - _$_str)
_$_str:
        /*0000*/ 	.byte	0x5f, 0x5f, 0x43, 0x55, 0x44, 0x41, 0x5f, 0x46, 0x54, 0x5a, 0x00
	.type		_$_str_$_2,@object
	.size		_$_str_$_2,(.L_1 - _$_str_$_2)
_$_str_$_2:
        /*000b*/ 	.byte	0x5f, 0x5f, 0x43, 0x55, 0x44, 0x41, 0x5f, 0x50, 0x52, 0x45, 0x43, 0x5f, 0x53, 0x51, 0x52, 0x54
        /*001b*/ 	.byte	0x00
.L_1:


//--------------------- .nv.constant0.triton_poi_fused__native_batch_norm_legit_no_training_relu_5 --------------------------
	.section	.nv.constant0.triton_poi_fused__native_batch_norm_legit_no_training_relu_5,"a",@progbits
	.sectionflags	@""
	.align	4
.nv.constant0.triton_poi_fused__native_batch_norm_legit_no_training_relu_5:
	.zero		580
